	.headerflags	@"EF_CUDA_TEXMODE_UNIFIED EF_CUDA_64BIT_ADDRESS EF_CUDA_ACCELERATORS EF_CUDA_SM90 EF_CUDA_VIRTUAL_SM(EF_CUDA_SM90)"
	.elftype	@"ET_EXEC"


//--------------------- .nv.info                  --------------------------
	.section	.nv.info,"",@"SHT_CUDA_INFO"
	.align	4


	//----- nvinfo : EIATTR_REGCOUNT
	.align		4
        /*0000*/ 	.byte	0x04, 0x2f
        /*0002*/ 	.short	(.L_1 - .L_0)
	.align		4
.L_0:
        /*0004*/ 	.word	index@(triton_poi_fused_1)
        /*0008*/ 	.word	0x0000001a


	//----- nvinfo : EIATTR_MIN_STACK_SIZE
	.align		4
.L_1:
        /*000c*/ 	.byte	0x04, 0x12
        /*000e*/ 	.short	(.L_3 - .L_2)
	.align		4
.L_2:
        /*0010*/ 	.word	index@(triton_poi_fused_1)
        /*0014*/ 	.word	0x00000000


	//----- nvinfo : EIATTR_FRAME_SIZE
	.align		4
.L_3:
        /*0018*/ 	.byte	0x04, 0x11
        /*001a*/ 	.short	(.L_5 - .L_4)
	.align		4
.L_4:
        /*001c*/ 	.word	index@(triton_poi_fused_1)
        /*0020*/ 	.word	0x00000000


	//----- nvinfo : EIATTR_MIN_STACK_SIZE
	.align		4
.L_5:
        /*0024*/ 	.byte	0x04, 0x12
        /*0026*/ 	.short	(.L_7 - .L_6)
	.align		4
.L_6:
        /*0028*/ 	.word	index@(triton_poi_fused_1)
        /*002c*/ 	.word	0x00000000
.L_7:


//--------------------- .nv.info.triton_poi_fused_1 --------------------------
	.section	.nv.info.triton_poi_fused_1,"",@"SHT_CUDA_INFO"
	.sectionflags	@""
	.align	4


	//----- nvinfo : EIATTR_CUDA_API_VERSION
	.align		4
        /*0000*/ 	.byte	0x04, 0x37
        /*0002*/ 	.short	(.L_9 - .L_8)
.L_8:
        /*0004*/ 	.word	0x0000007c


	//----- nvinfo : EIATTR_KPARAM_INFO
	.align		4
.L_9:
        /*0008*/ 	.byte	0x04, 0x17
        /*000a*/ 	.short	(.L_11 - .L_10)
.L_10:
        /*000c*/ 	.word	0x00000000
        /*0010*/ 	.short	0x0003
        /*0012*/ 	.short	0x0014
        /*0014*/ 	.byte	0x00, 0xf0, 0x11, 0x00


	//----- nvinfo : EIATTR_KPARAM_INFO
	.align		4
.L_11:
        /*0018*/ 	.byte	0x04, 0x17
        /*001a*/ 	.short	(.L_13 - .L_12)
.L_12:
        /*001c*/ 	.word	0x00000000
        /*0020*/ 	.short	0x0002
        /*0022*/ 	.short	0x0010
        /*0024*/ 	.byte	0x00, 0xf0, 0x11, 0x00


	//----- nvinfo : EIATTR_KPARAM_INFO
	.align		4
.L_13:
        /*0028*/ 	.byte	0x04, 0x17
        /*002a*/ 	.short	(.L_15 - .L_14)
.L_14:
        /*002c*/ 	.word	0x00000000
        /*0030*/ 	.short	0x0001
        /*0032*/ 	.short	0x0008
        /*0034*/ 	.byte	0x00, 0xf4, 0x21, 0x00


	//----- nvinfo : EIATTR_KPARAM_INFO
	.align		4
.L_15:
        /*0038*/ 	.byte	0x04, 0x17
        /*003a*/ 	.short	(.L_17 - .L_16)
.L_16:
        /*003c*/ 	.word	0x00000000
        /*0040*/ 	.short	0x0000
        /*0042*/ 	.short	0x0000
        /*0044*/ 	.byte	0x00, 0xf4, 0x21, 0x00


	//----- nvinfo : EIATTR_SPARSE_MMA_MASK
	.align		4
.L_17:
        /*0048*/ 	.byte	0x03, 0x50
        /*004a*/ 	.short	0x0000


	//----- nvinfo : EIATTR_MAXREG_COUNT
	.align		4
        /*004c*/ 	.byte	0x03, 0x1b
        /*004e*/ 	.short	0x00ff


	//----- nvinfo : EIATTR_EXIT_INSTR_OFFSETS
	.align		4
        /*0050*/ 	.byte	0x04, 0x1c
        /*0052*/ 	.short	(.L_19 - .L_18)


	//   ....[0]....
.L_18:
        /*0054*/ 	.word	0x000004b0


	//   ....[1]....
        /*0058*/ 	.word	0x00000510


	//----- nvinfo : EIATTR_REQNTID
	.align		4
.L_19:
        /*005c*/ 	.byte	0x04, 0x10
        /*005e*/ 	.short	(.L_21 - .L_20)
.L_20:
        /*0060*/ 	.word	0x00000080
        /*0064*/ 	.word	0x00000001
        /*0068*/ 	.word	0x00000001


	//----- nvinfo : EIATTR_CBANK_PARAM_SIZE
	.align		4
.L_21:
        /*006c*/ 	.byte	0x03, 0x19
        /*006e*/ 	.short	0x0018


	//----- nvinfo : EIATTR_PARAM_CBANK
	.align		4
        /*0070*/ 	.byte	0x04, 0x0a
        /*0072*/ 	.short	(.L_23 - .L_22)
	.align		4
.L_22:
        /*0074*/ 	.word	index@(.nv.constant0.triton_poi_fused_1)
        /*0078*/ 	.short	0x0210
        /*007a*/ 	.short	0x0018


	//----- nvinfo : EIATTR_SW_WAR
	.align		4
.L_23:
        /*007c*/ 	.byte	0x04, 0x36
        /*007e*/ 	.short	(.L_25 - .L_24)
.L_24:
        /*0080*/ 	.word	0x00000008
.L_25:


//--------------------- .nv.callgraph             --------------------------
	.section	.nv.callgraph,"",@"SHT_CUDA_CALLGRAPH"
	.align	4
	.sectionentsize	8
	.align		4
        /*0000*/ 	.word	0x00000000
	.align		4
        /*0004*/ 	.word	0xffffffff
	.align		4
        /*0008*/ 	.word	0x00000000
	.align		4
        /*000c*/ 	.word	0xfffffffe
	.align		4
        /*0010*/ 	.word	0x00000000
	.align		4
        /*0014*/ 	.word	0xfffffffd
	.align		4
        /*0018*/ 	.word	0x00000000
	.align		4
        /*001c*/ 	.word	0xfffffffc


//--------------------- .text.triton_poi_fused_1  --------------------------
	.section	.text.triton_poi_fused_1,"ax",@progbits
	.sectionflags	@"SHF_BARRIERS=1"
	.align	128
        .global         triton_poi_fused_1
        .type           triton_poi_fused_1,@function
        .size           triton_poi_fused_1,(.L_x_1 - triton_poi_fused_1)
        .other          triton_poi_fused_1,@"STO_CUDA_ENTRY STV_DEFAULT"
triton_poi_fused_1:
.text.triton_poi_fused_1:
[----:B------:R-:W0:Y:S02]  /*0000*/  LDC R1, c[0x0][0x28] ;  /* 0x00000a00ff017b82 */ /* 0x000e240000000800 */
[----:B------:R-:W1:Y:S01]  /*0010*/  S2R R18, SR_TID.X ;  /* 0x0000000000127919 */ /* 0x000e620000002100 */
[----:B------:R-:W2:Y:S01]  /*0020*/  LDC.64 R4, c[0x0][0x210] ;  /* 0x00008400ff047b82 */ /* 0x000ea20000000a00 */
[----:B------:R-:W-:Y:S02]  /*0030*/  CS2R R8, SRZ ;  /* 0x0000000000087805 */ /* 0x000fe4000001ff00 */
[----:B------:R-:W-:Y:S01]  /*0040*/  CS2R R10, SRZ ;  /* 0x00000000000a7805 */ /* 0x000fe2000001ff00 */
[----:B------:R-:W3:Y:S01]  /*0050*/  S2R R17, SR_CTAID.Y ;  /* 0x0000000000117919 */ /* 0x000ee20000002600 */
[----:B------:R-:W-:Y:S01]  /*0060*/  ULDC.64 UR6, c[0x0][0x208] ;  /* 0x0000820000067ab9 */ /* 0x000fe20000000a00 */
[----:B------:R-:W4:Y:S01]  /*0070*/  S2R R3, SR_CTAID.X ;  /* 0x0000000000037919 */ /* 0x000f220000002500 */
[----:B-1----:R-:W-:Y:S01]  /*0080*/  SHF.R.U32.HI R0, RZ, 0x3, R18 ;  /* 0x00000003ff007819 */ /* 0x002fe20000011612 */
[----:B------:R-:W-:Y:S02]  /*0090*/  IMAD.SHL.U32 R2, R18, 0x4, RZ ;  /* 0x0000000412027824 */ /* 0x000fe400078e00ff */
[----:B---3--:R-:W-:Y:S01]  /*00a0*/  IMAD.SHL.U32 R17, R17, 0x20, RZ ;  /* 0x0000002011117824 */ /* 0x008fe200078e00ff */
[----:B------:R-:W-:Y:S01]  /*00b0*/  SGXT.U32 R0, R0, 0x4 ;  /* 0x000000040000781a */ /* 0x000fe20000000000 */
[----:B----4-:R-:W-:-:S03]  /*00c0*/  IMAD.SHL.U32 R3, R3, 0x20, RZ ;  /* 0x0000002003037824 */ /* 0x010fc600078e00ff */
[----:B------:R-:W-:Y:S02]  /*00d0*/  LOP3.LUT R6, R17, R0, RZ, 0xfc, !PT ;  /* 0x0000000011067212 */ /* 0x000fe400078efcff */
[----:B------:R-:W-:Y:S02]  /*00e0*/  LOP3.LUT R7, R17, 0x10, R0, 0xfe, !PT ;  /* 0x0000001011077812 */ /* 0x000fe400078efe00 */
[----:B------:R-:W-:Y:S02]  /*00f0*/  LOP3.LUT R12, R3, 0x1c, R2, 0xf8, !PT ;  /* 0x0000001c030c7812 */ /* 0x000fe400078ef802 */
[C---:B------:R-:W-:Y:S02]  /*0100*/  ISETP.GE.AND P0, PT, R6.reuse, 0x500, PT ;  /* 0x000005000600780c */ /* 0x040fe40003f06270 */
[C---:B------:R-:W-:Y:S01]  /*0110*/  ISETP.GE.AND P1, PT, R7.reuse, 0x500, PT ;  /* 0x000005000700780c */ /* 0x040fe20003f26270 */
[--C-:B------:R-:W-:Y:S02]  /*0120*/  IMAD R13, R6, 0x1000, R12.reuse ;  /* 0x00001000060d7824 */ /* 0x100fe400078e020c */
[----:B------:R-:W-:-:S02]  /*0130*/  IMAD R15, R7, 0x1000, R12 ;  /* 0x00001000070f7824 */ /* 0x000fc400078e020c */
[----:B--2---:R-:W-:Y:S01]  /*0140*/  IMAD.WIDE R12, R13, 0x4, R4 ;  /* 0x000000040d0c7825 */ /* 0x004fe200078e0204 */
[----:B------:R-:W-:-:S03]  /*0150*/  CS2R R6, SRZ ;  /* 0x0000000000067805 */ /* 0x000fc6000001ff00 */
[----:B------:R-:W-:Y:S01]  /*0160*/  IMAD.WIDE R14, R15, 0x4, R4 ;  /* 0x000000040f0e7825 */ /* 0x000fe200078e0204 */
[----:B------:R-:W-:Y:S01]  /*0170*/  CS2R R4, SRZ ;  /* 0x0000000000047805 */ /* 0x000fe2000001ff00 */
[----:B------:R1:W2:Y:S05]  /*0180*/  @!P0 LDG.E.EL.128 R8, desc[UR6][R12.64] ;  /* 0x000000060c088981 */ /* 0x0002aa000c2e1d00 */
[----:B------:R3:W4:Y:S01]  /*0190*/  @!P1 LDG.E.EL.128 R4, desc[UR6][R14.64] ;  /* 0x000000060e049981 */ /* 0x000722000c2e1d00 */
[----:B------:R-:W5:Y:S01]  /*01a0*/  S2UR UR5, SR_CgaCtaId ;  /* 0x00000000000579c3 */ /* 0x000f620000008800 */
[C---:B------:R-:W-:Y:S01]  /*01b0*/  IMAD.SHL.U32 R16, R18.reuse, 0x80, RZ ;  /* 0x0000008012107824 */ /* 0x040fe200078e00ff */
[----:B------:R-:W-:Y:S01]  /*01c0*/  UMOV UR4, 0x400 ;  /* 0x0000040000047882 */ /* 0x000fe20000000000 */
[----:B------:R-:W-:-:S03]  /*01d0*/  IMAD.SHL.U32 R18, R18, 0x2, RZ ;  /* 0x0000000212127824 */ /* 0x000fc600078e00ff */
[----:B------:R-:W-:Y:S02]  /*01e0*/  LOP3.LUT R19, R16, 0x380, RZ, 0xc0, !PT ;  /* 0x0000038010137812 */ /* 0x000fe400078ec0ff */
[----:B------:R-:W-:Y:S02]  /*01f0*/  LOP3.LUT R22, R18, 0xf0, RZ, 0xc0, !PT ;  /* 0x000000f012167812 */ /* 0x000fe400078ec0ff */
[C---:B-1----:R-:W-:Y:S02]  /*0200*/  LOP3.LUT R13, R19.reuse, 0x20, RZ, 0xfc, !PT ;  /* 0x00000020130d7812 */ /* 0x042fe400078efcff */
[C---:B------:R-:W-:Y:S02]  /*0210*/  LOP3.LUT R16, R19.reuse, 0x40, RZ, 0xfc, !PT ;  /* 0x0000004013107812 */ /* 0x040fe400078efcff */
[C---:B------:R-:W-:Y:S02]  /*0220*/  LOP3.LUT R12, R19.reuse, R0, RZ, 0xfc, !PT ;  /* 0x00000000130c7212 */ /* 0x040fe400078efcff */
[----:B---3--:R-:W-:Y:S01]  /*0230*/  LOP3.LUT R14, R19, 0x60, RZ, 0xfc, !PT ;  /* 0x00000060130e7812 */ /* 0x008fe200078efcff */
[----:B-----5:R-:W-:-:S06]  /*0240*/  UPRMT UR4, UR5, 0x654, UR4 ;  /* 0x0000065405047896 */ /* 0x020fcc0008000004 */
[----:B------:R-:W-:Y:S02]  /*0250*/  LEA.HI R19, R19, UR4, RZ, 0x1f ;  /* 0x0000000413137c11 */ /* 0x000fe4000f8ff8ff */
[----:B------:R-:W-:Y:S02]  /*0260*/  LEA.HI R13, R13, UR4, RZ, 0x1f ;  /* 0x000000040d0d7c11 */ /* 0x000fe4000f8ff8ff */
[----:B------:R-:W-:Y:S01]  /*0270*/  LEA.HI R15, R16, UR4, RZ, 0x1f ;  /* 0x00000004100f7c11 */ /* 0x000fe2000f8ff8ff */
[----:B------:R-:W-:Y:S01]  /*0280*/  IMAD R19, R12, 0x4, R19 ;  /* 0x000000040c137824 */ /* 0x000fe200078e0213 */
[----:B------:R-:W-:Y:S01]  /*0290*/  LEA.HI R23, R14, UR4, RZ, 0x1f ;  /* 0x000000040e177c11 */ /* 0x000fe2000f8ff8ff */
[----:B------:R-:W-:Y:S01]  /*02a0*/  IMAD R18, R12, 0x4, R13 ;  /* 0x000000040c127824 */ /* 0x000fe200078e020d */
[----:B------:R-:W-:Y:S01]  /*02b0*/  LOP3.LUT R16, R2, 0x1fc, RZ, 0xc0, !PT ;  /* 0x000001fc02107812 */ /* 0x000fe200078ec0ff */
[C---:B------:R-:W-:Y:S01]  /*02c0*/  IMAD R21, R12.reuse, 0x4, R15 ;  /* 0x000000040c157824 */ /* 0x040fe200078e020f */
[----:B------:R-:W-:Y:S01]  /*02d0*/  LOP3.LUT R2, R17, 0x1c, R2, 0xf8, !PT ;  /* 0x0000001c11027812 */ /* 0x000fe200078ef802 */
[----:B------:R-:W-:-:S02]  /*02e0*/  IMAD R20, R12, 0x4, R23 ;  /* 0x000000040c147824 */ /* 0x000fc400078e0217 */
[----:B------:R-:W-:Y:S01]  /*02f0*/  VIADD R13, R22, UR4 ;  /* 0x00000004160d7c36 */ /* 0x000fe20008000000 */
[C---:B------:R-:W-:Y:S01]  /*0300*/  ISETP.GE.AND P0, PT, R2.reuse, 0x500, PT ;  /* 0x000005000200780c */ /* 0x040fe20003f06270 */
[----:B------:R-:W-:-:S04]  /*0310*/  IMAD.HI R17, R2, 0x66666667, RZ ;  /* 0x6666666702117827 */ /* 0x000fc800078e02ff */
[----:B------:R-:W-:Y:S01]  /*0320*/  IMAD R13, R16, 0x4, R13 ;  /* 0x00000004100d7824 */ /* 0x000fe200078e020d */
[----:B--2---:R-:W-:Y:S04]  /*0330*/  STS [R19], R8 ;  /* 0x0000000813007388 */ /* 0x004fe80000000800 */
[----:B------:R1:W-:Y:S04]  /*0340*/  STS [R18+0x80], R9 ;  /* 0x0000800912007388 */ /* 0x0003e80000000800 */
[----:B------:R2:W-:Y:S04]  /*0350*/  STS [R21+0x100], R10 ;  /* 0x0001000a15007388 */ /* 0x0005e80000000800 */
[----:B------:R-:W-:Y:S01]  /*0360*/  STS [R20+0x180], R11 ;  /* 0x0001800b14007388 */ /* 0x000fe20000000800 */
[----:B-1----:R-:W1:Y:S03]  /*0370*/  LDC.64 R8, c[0x0][0x218] ;  /* 0x00008600ff087b82 */ /* 0x002e660000000a00 */
[----:B----4-:R3:W-:Y:S01]  /*0380*/  STS [R19+0x40], R4 ;  /* 0x0000400413007388 */ /* 0x0107e20000000800 */
[----:B--2---:R-:W-:-:S03]  /*0390*/  SHF.R.U32.HI R10, RZ, 0x1f, R17 ;  /* 0x0000001fff0a7819 */ /* 0x004fc60000011611 */
[----:B------:R2:W-:Y:S01]  /*03a0*/  STS [R18+0xc0], R5 ;  /* 0x0000c00512007388 */ /* 0x0005e20000000800 */
[----:B------:R-:W-:-:S03]  /*03b0*/  LEA.HI.SX32 R17, R17, R10, 0x19 ;  /* 0x0000000a11117211 */ /* 0x000fc600078fcaff */
[----:B------:R-:W-:Y:S01]  /*03c0*/  STS [R21+0x140], R6 ;  /* 0x0001400615007388 */ /* 0x000fe20000000800 */
[----:B------:R-:W-:Y:S01]  /*03d0*/  LOP3.LUT R10, R16, 0x200, RZ, 0xfc, !PT ;  /* 0x00000200100a7812 */ /* 0x000fe200078efcff */
[----:B---3--:R-:W-:Y:S02]  /*03e0*/  IMAD R4, R17, -0x140, R2 ;  /* 0xfffffec011047824 */ /* 0x008fe400078e0202 */
[----:B------:R3:W-:Y:S01]  /*03f0*/  STS [R20+0x1c0], R7 ;  /* 0x0001c00714007388 */ /* 0x0007e20000000800 */
[----:B------:R-:W-:Y:S01]  /*0400*/  LOP3.LUT R2, R3, R0, RZ, 0xfc, !PT ;  /* 0x0000000003027212 */ /* 0x000fe200078efcff */
[----:B------:R-:W-:Y:S01]  /*0410*/  IMAD R17, R17, 0x140000, R4 ;  /* 0x0014000011117824 */ /* 0x000fe200078e0204 */
[----:B------:R-:W-:Y:S01]  /*0420*/  BAR.SYNC.DEFER_BLOCKING 0x0 ;  /* 0x0000000000007b1d */ /* 0x000fe20000010000 */
[----:B------:R-:W-:Y:S02]  /*0430*/  SHF.R.U32.HI R10, RZ, 0x1, R10 ;  /* 0x00000001ff0a7819 */ /* 0x000fe4000001160a */
[----:B--2---:R-:W-:-:S02]  /*0440*/  IMAD R5, R2, 0x140, R17 ;  /* 0x0000014002057824 */ /* 0x004fc400078e0211 */
[----:B------:R-:W-:Y:S02]  /*0450*/  LOP3.LUT R10, R10, 0x1f0, RZ, 0xc0, !PT ;  /* 0x000001f00a0a7812 */ /* 0x000fe400078ec0ff */
[----:B-1----:R-:W-:-:S04]  /*0460*/  IMAD.WIDE R4, R5, 0x4, R8 ;  /* 0x0000000405047825 */ /* 0x002fc800078e0208 */
[----:B---3--:R-:W-:-:S04]  /*0470*/  VIADD R7, R10, UR4 ;  /* 0x000000040a077c36 */ /* 0x008fc80008000000 */
[----:B------:R-:W-:Y:S01]  /*0480*/  IMAD R7, R16, 0x4, R7 ;  /* 0x0000000410077824 */ /* 0x000fe200078e0207 */
[----:B------:R-:W1:Y:S04]  /*0490*/  LDS.128 R12, [R13] ;  /* 0x000000000d0c7984 */ /* 0x000e680000000c00 */
[----:B-1----:R1:W-:Y:S01]  /*04a0*/  @!P0 STG.E.128 desc[UR6][R4.64], R12 ;  /* 0x0000000c04008986 */ /* 0x0023e2000c101d06 */
[----:B------:R-:W-:Y:S05]  /*04b0*/  @P0 EXIT ;  /* 0x000000000000094d */ /* 0x000fea0003800000 */
[----:B-1----:R-:W0:Y:S01]  /*04c0*/  LDS.128 R4, [R7+0x800] ;  /* 0x0008000007047984 */ /* 0x002e220000000c00 */
[----:B------:R-:W-:-:S05]  /*04d0*/  LOP3.LUT R0, R3, 0x10, R0, 0xfe, !PT ;  /* 0x0000001003007812 */ /* 0x000fca00078efe00 */
[----:B------:R-:W-:-:S04]  /*04e0*/  IMAD R17, R0, 0x140, R17 ;  /* 0x0000014000117824 */ /* 0x000fc800078e0211 */
[----:B------:R-:W-:-:S05]  /*04f0*/  IMAD.WIDE R8, R17, 0x4, R8 ;  /* 0x0000000411087825 */ /* 0x000fca00078e0208 */
[----:B0-----:R-:W-:Y:S01]  /*0500*/  STG.E.128 desc[UR6][R8.64], R4 ;  /* 0x0000000408007986 */ /* 0x001fe2000c101d06 */
[----:B------:R-:W-:Y:S05]  /*0510*/  EXIT ;  /* 0x000000000000794d */ /* 0x000fea0003800000 */
.L_x_0:
[----:B------:R-:W-:-:S00]  /*0520*/  BRA `(.L_x_0) ;  /* 0xfffffffc00fc7947 */ /* 0x000fc0000383ffff */
[----:B------:R-:W-:-:S00]  /*0530*/  NOP ;  /* 0x0000000000007918 */ /* 0x000fc00000000000 */
        /* <DEDUP_REMOVED lines=12> */
.L_x_1:


//--------------------- .nv.shared.triton_poi_fused_1 --------------------------
	.section	.nv.shared.triton_poi_fused_1,"aw",@nobits
	.sectionflags	@""
	.align	16
	.zero		1024


//--------------------- .nv.constant0.triton_poi_fused_1 --------------------------
	.section	.nv.constant0.triton_poi_fused_1,"a",@progbits
	.sectionflags	@""
	.align	4
.nv.constant0.triton_poi_fused_1:
	.zero		552
